	.headerflags	@"EF_CUDA_TEXMODE_UNIFIED EF_CUDA_64BIT_ADDRESS EF_CUDA_ACCELERATORS EF_CUDA_SM90 EF_CUDA_VIRTUAL_SM(EF_CUDA_SM90)"
	.elftype	@"ET_EXEC"


//--------------------- .nv.info                  --------------------------
	.section	.nv.info,"",@"SHT_CUDA_INFO"
	.align	4


	//----- nvinfo : EIATTR_REGCOUNT
	.align		4
        /*0000*/ 	.byte	0x04, 0x2f
        /*0002*/ 	.short	(.L_3 - .L_2)
	.align		4
.L_2:
        /*0004*/ 	.word	index@(triton_poi_fused_add_mul_pow_reciprocal_sin_0)
        /*0008*/ 	.word	0x00000015


	//----- nvinfo : EIATTR_MIN_STACK_SIZE
	.align		4
.L_3:
        /*000c*/ 	.byte	0x04, 0x12
        /*000e*/ 	.short	(.L_5 - .L_4)
	.align		4
.L_4:
        /*0010*/ 	.word	index@(triton_poi_fused_add_mul_pow_reciprocal_sin_0)
        /*0014*/ 	.word	0x00000020


	//----- nvinfo : EIATTR_FRAME_SIZE
	.align		4
.L_5:
        /*0018*/ 	.byte	0x04, 0x11
        /*001a*/ 	.short	(.L_7 - .L_6)
	.align		4
.L_6:
        /*001c*/ 	.word	index@(triton_poi_fused_add_mul_pow_reciprocal_sin_0)
        /*0020*/ 	.word	0x00000020


	//----- nvinfo : EIATTR_MIN_STACK_SIZE
	.align		4
.L_7:
        /*0024*/ 	.byte	0x04, 0x12
        /*0026*/ 	.short	(.L_9 - .L_8)
	.align		4
.L_8:
        /*0028*/ 	.word	index@(triton_poi_fused_add_mul_pow_reciprocal_sin_0)
        /*002c*/ 	.word	0x00000020
.L_9:


//--------------------- .nv.info.triton_poi_fused_add_mul_pow_reciprocal_sin_0 --------------------------
	.section	.nv.info.triton_poi_fused_add_mul_pow_reciprocal_sin_0,"",@"SHT_CUDA_INFO"
	.sectionflags	@""
	.align	4


	//----- nvinfo : EIATTR_CUDA_API_VERSION
	.align		4
        /*0000*/ 	.byte	0x04, 0x37
        /*0002*/ 	.short	(.L_11 - .L_10)
.L_10:
        /*0004*/ 	.word	0x0000007c


	//----- nvinfo : EIATTR_KPARAM_INFO
	.align		4
.L_11:
        /*0008*/ 	.byte	0x04, 0x17
        /*000a*/ 	.short	(.L_13 - .L_12)
.L_12:
        /*000c*/ 	.word	0x00000000
        /*0010*/ 	.short	0x0004
        /*0012*/ 	.short	0x0020
        /*0014*/ 	.byte	0x00, 0xf0, 0x11, 0x00


	//----- nvinfo : EIATTR_KPARAM_INFO
	.align		4
.L_13:
        /*0018*/ 	.byte	0x04, 0x17
        /*001a*/ 	.short	(.L_15 - .L_14)
.L_14:
        /*001c*/ 	.word	0x00000000
        /*0020*/ 	.short	0x0003
        /*0022*/ 	.short	0x0018
        /*0024*/ 	.byte	0x00, 0xf4, 0x21, 0x00


	//----- nvinfo : EIATTR_KPARAM_INFO
	.align		4
.L_15:
        /*0028*/ 	.byte	0x04, 0x17
        /*002a*/ 	.short	(.L_17 - .L_16)
.L_16:
        /*002c*/ 	.word	0x00000000
        /*0030*/ 	.short	0x0002
        /*0032*/ 	.short	0x0010
        /*0034*/ 	.byte	0x00, 0xf4, 0x21, 0x00


	//----- nvinfo : EIATTR_KPARAM_INFO
	.align		4
.L_17:
        /*0038*/ 	.byte	0x04, 0x17
        /*003a*/ 	.short	(.L_19 - .L_18)
.L_18:
        /*003c*/ 	.word	0x00000000
        /*0040*/ 	.short	0x0001
        /*0042*/ 	.short	0x0008
        /*0044*/ 	.byte	0x00, 0xf4, 0x21, 0x00


	//----- nvinfo : EIATTR_KPARAM_INFO
	.align		4
.L_19:
        /*0048*/ 	.byte	0x04, 0x17
        /*004a*/ 	.short	(.L_21 - .L_20)
.L_20:
        /*004c*/ 	.word	0x00000000
        /*0050*/ 	.short	0x0000
        /*0052*/ 	.short	0x0000
        /*0054*/ 	.byte	0x00, 0xf4, 0x21, 0x00


	//----- nvinfo : EIATTR_SPARSE_MMA_MASK
	.align		4
.L_21:
        /*0058*/ 	.byte	0x03, 0x50
        /*005a*/ 	.short	0x0000


	//----- nvinfo : EIATTR_MAXREG_COUNT
	.align		4
        /*005c*/ 	.byte	0x03, 0x1b
        /*005e*/ 	.short	0x00ff


	//----- nvinfo : EIATTR_EXIT_INSTR_OFFSETS
	.align		4
        /*0060*/ 	.byte	0x04, 0x1c
        /*0062*/ 	.short	(.L_23 - .L_22)


	//   ....[0]....
.L_22:
        /*0064*/ 	.word	0x00000ec0


	//   ....[1]....
        /*0068*/ 	.word	0x00000ee0


	//----- nvinfo : EIATTR_REQNTID
	.align		4
.L_23:
        /*006c*/ 	.byte	0x04, 0x10
        /*006e*/ 	.short	(.L_25 - .L_24)
.L_24:
        /*0070*/ 	.word	0x00000080
        /*0074*/ 	.word	0x00000001
        /*0078*/ 	.word	0x00000001


	//----- nvinfo : EIATTR_CRS_STACK_SIZE
	.align		4
.L_25:
        /*007c*/ 	.byte	0x04, 0x1e
        /*007e*/ 	.short	(.L_27 - .L_26)
.L_26:
        /*0080*/ 	.word	0x00000000


	//----- nvinfo : EIATTR_CBANK_PARAM_SIZE
	.align		4
.L_27:
        /*0084*/ 	.byte	0x03, 0x19
        /*0086*/ 	.short	0x0024


	//----- nvinfo : EIATTR_PARAM_CBANK
	.align		4
        /*0088*/ 	.byte	0x04, 0x0a
        /*008a*/ 	.short	(.L_29 - .L_28)
	.align		4
.L_28:
        /*008c*/ 	.word	index@(.nv.constant0.triton_poi_fused_add_mul_pow_reciprocal_sin_0)
        /*0090*/ 	.short	0x0210
        /*0092*/ 	.short	0x0024


	//----- nvinfo : EIATTR_SW_WAR
	.align		4
.L_29:
        /*0094*/ 	.byte	0x04, 0x36
        /*0096*/ 	.short	(.L_31 - .L_30)
.L_30:
        /*0098*/ 	.word	0x00000008
.L_31:


//--------------------- .nv.callgraph             --------------------------
	.section	.nv.callgraph,"",@"SHT_CUDA_CALLGRAPH"
	.align	4
	.sectionentsize	8
	.align		4
        /*0000*/ 	.word	0x00000000
	.align		4
        /*0004*/ 	.word	0xffffffff
	.align		4
        /*0008*/ 	.word	0x00000000
	.align		4
        /*000c*/ 	.word	0xfffffffe
	.align		4
        /*0010*/ 	.word	0x00000000
	.align		4
        /*0014*/ 	.word	0xfffffffd
	.align		4
        /*0018*/ 	.word	0x00000000
	.align		4
        /*001c*/ 	.word	0xfffffffc


//--------------------- .nv.constant4             --------------------------
	.section	.nv.constant4,"a",@progbits
	.align	8
	.align		8
.nv.constant4:
        /*0000*/ 	.dword	_$_str
	.align		8
        /*0008*/ 	.dword	__cudart_i2opi_f


//--------------------- .text.triton_poi_fused_add_mul_pow_reciprocal_sin_0 --------------------------
	.section	.text.triton_poi_fused_add_mul_pow_reciprocal_sin_0,"ax",@progbits
	.align	128
        .global         triton_poi_fused_add_mul_pow_reciprocal_sin_0
        .type           triton_poi_fused_add_mul_pow_reciprocal_sin_0,@function
        .size           triton_poi_fused_add_mul_pow_reciprocal_sin_0,(.L_x_7 - triton_poi_fused_add_mul_pow_reciprocal_sin_0)
        .other          triton_poi_fused_add_mul_pow_reciprocal_sin_0,@"STO_CUDA_ENTRY STV_DEFAULT"
triton_poi_fused_add_mul_pow_reciprocal_sin_0:
.text.triton_poi_fused_add_mul_pow_reciprocal_sin_0:
[----:B------:R-:W0:Y:S01]  /*0000*/  LDC R1, c[0x0][0x28] ;  /* 0x00000a00ff017b82 */ /* 0x000e220000000800 */
[----:B------:R-:W1:Y:S07]  /*0010*/  S2R R0, SR_TID.X ;  /* 0x0000000000007919 */ /* 0x000e6e0000002100 */
[----:B------:R-:W2:Y:S01]  /*0020*/  LDC.64 R2, c[0x0][0x210] ;  /* 0x00008400ff027b82 */ /* 0x000ea20000000a00 */
[----:B------:R-:W-:Y:S02]  /*0030*/  CS2R R14, SRZ ;  /* 0x00000000000e7805 */ /* 0x000fe4000001ff00 */
[----:B------:R-:W-:Y:S01]  /*0040*/  CS2R R8, SRZ ;  /* 0x0000000000087805 */ /* 0x000fe2000001ff00 */
[----:B------:R-:W3:Y:S01]  /*0050*/  S2R R11, SR_CTAID.X ;  /* 0x00000000000b7919 */ /* 0x000ee20000002500 */
[----:B------:R-:W-:Y:S01]  /*0060*/  ULDC.64 UR4, c[0x0][0x208] ;  /* 0x0000820000047ab9 */ /* 0x000fe20000000a00 */
[----:B0-----:R-:W-:-:S02]  /*0070*/  VIADD R1, R1, 0xffffffe0 ;  /* 0xffffffe001017836 */ /* 0x001fc40000000000 */
[----:B------:R-:W0:Y:S01]  /*0080*/  LDC.64 R6, c[0x0][0x220] ;  /* 0x00008800ff067b82 */ /* 0x000e220000000a00 */
[----:B-1----:R-:W-:Y:S01]  /*0090*/  IMAD.SHL.U32 R0, R0, 0x2, RZ ;  /* 0x0000000200007824 */ /* 0x002fe200078e00ff */
[----:B---3--:R-:W-:-:S04]  /*00a0*/  SHF.R.S32.HI R4, RZ, 0x17, R11 ;  /* 0x00000017ff047819 */ /* 0x008fc8000001140b */
[----:B------:R-:W-:Y:S02]  /*00b0*/  LOP3.LUT R0, R0, 0xfe, RZ, 0xc0, !PT ;  /* 0x000000fe00007812 */ /* 0x000fe400078ec0ff */
[----:B------:R-:W-:-:S03]  /*00c0*/  SGXT R4, R4, 0x1 ;  /* 0x000000010404781a */ /* 0x000fc60000000200 */
[----:B------:R-:W-:-:S04]  /*00d0*/  IMAD R11, R11, 0x100, R0 ;  /* 0x000001000b0b7824 */ /* 0x000fc800078e0200 */
[C---:B--2---:R-:W-:Y:S01]  /*00e0*/  IMAD.WIDE R2, R11.reuse, 0x4, R2 ;  /* 0x000000040b027825 */ /* 0x044fe200078e0202 */
[----:B------:R-:W-:Y:S02]  /*00f0*/  LEA.HI R4, R4, R11, RZ, 0x2 ;  /* 0x0000000b04047211 */ /* 0x000fe400078f10ff */
[----:B------:R-:W-:Y:S02]  /*0100*/  ISETP.GE.AND P1, PT, R11, 0x100, PT ;  /* 0x000001000b00780c */ /* 0x000fe40003f26270 */
[----:B------:R-:W-:-:S04]  /*0110*/  SHF.R.S32.HI R4, RZ, 0x2, R4 ;  /* 0x00000002ff047819 */ /* 0x000fc80000011404 */
[----:B------:R-:W-:-:S04]  /*0120*/  LEA.HI R0, R4, R4, RZ, 0x2 ;  /* 0x0000000404007211 */ /* 0x000fc800078f10ff */
[----:B------:R-:W-:-:S03]  /*0130*/  LOP3.LUT R5, R0, 0xfffffffc, RZ, 0xc0, !PT ;  /* 0xfffffffc00057812 */ /* 0x000fc600078ec0ff */
[----:B------:R-:W2:Y:S02]  /*0140*/  @!P1 LDG.E.64 R8, desc[UR4][R2.64] ;  /* 0x0000000402089981 */ /* 0x000ea4000c1e1b00 */
[----:B------:R-:W-:Y:S02]  /*0150*/  IMAD.IADD R13, R4, 0x1, -R5 ;  /* 0x00000001040d7824 */ /* 0x000fe400078e0a05 */
[----:B------:R-:W1:Y:S02]  /*0160*/  LDC.64 R4, c[0x0][0x218] ;  /* 0x00008600ff047b82 */ /* 0x000e640000000a00 */
[----:B0-----:R-:W-:-:S05]  /*0170*/  IMAD.WIDE R6, R13, 0x4, R6 ;  /* 0x000000040d067825 */ /* 0x001fca00078e0206 */
[----:B------:R-:W2:Y:S01]  /*0180*/  @!P1 LDG.E.EL R15, desc[UR4][R6.64] ;  /* 0x00000004060f9981 */ /* 0x000ea2000c2e1900 */
[----:B------:R-:W-:Y:S01]  /*0190*/  HFMA2.MMA R10, -RZ, RZ, 0, 0 ;  /* 0x00000000ff0a7435 */ /* 0x000fe200000001ff */
[----:B------:R-:W-:Y:S02]  /*01a0*/  IMAD.MOV.U32 R12, RZ, RZ, RZ ;  /* 0x000000ffff0c7224 */ /* 0x000fe400078e00ff */
[----:B------:R0:W5:Y:S01]  /*01b0*/  @!P1 LDG.E.EL R14, desc[UR4][R6.64] ;  /* 0x00000004060e9981 */ /* 0x000162000c2e1900 */
[----:B-1----:R-:W-:-:S06]  /*01c0*/  IMAD.WIDE R4, R13, 0x4, R4 ;  /* 0x000000040d047825 */ /* 0x002fcc00078e0204 */
[----:B------:R0:W5:Y:S04]  /*01d0*/  @!P1 LDG.E.EL R10, desc[UR4][R4.64] ;  /* 0x00000004040a9981 */ /* 0x000168000c2e1900 */
[----:B------:R0:W5:Y:S01]  /*01e0*/  @!P1 LDG.E.EL R12, desc[UR4][R4.64] ;  /* 0x00000004040c9981 */ /* 0x000162000c2e1900 */
[----:B------:R-:W-:Y:S01]  /*01f0*/  BSSY B0, `(.L_x_0) ;  /* 0x0000047000007945 */ /* 0x000fe20003800000 */
[----:B--2---:R-:W-:-:S04]  /*0200*/  FMUL R13, R15, R8 ;  /* 0x000000080f0d7220 */ /* 0x004fc80000400000 */
[----:B------:R-:W-:-:S06]  /*0210*/  FMUL R0, R13, 0.63661974668502807617 ;  /* 0x3f22f9830d007820 */ /* 0x000fcc0000400000 */
[----:B------:R-:W1:Y:S01]  /*0220*/  F2I.FTZ.NTZ R0, R0 ;  /* 0x0000000000007305 */ /* 0x000e620000213100 */
[----:B------:R-:W-:-:S05]  /*0230*/  FADD.FTZ R15, |R13|, -RZ ;  /* 0x800000ff0d0f7221 */ /* 0x000fca0000010200 */
[----:B------:R-:W-:Y:S02]  /*0240*/  FSETP.GE.AND P0, PT, R15, 105615, PT ;  /* 0x47ce47800f00780b */ /* 0x000fe40003f06000 */
[----:B-1----:R-:W-:-:S05]  /*0250*/  I2FP.F32.S32 R2, R0 ;  /* 0x0000000000027245 */ /* 0x002fca0000201400 */
[----:B------:R-:W-:-:S04]  /*0260*/  FFMA.FTZ R3, R2, -1.5707962512969970703, R13 ;  /* 0xbfc90fda02037823 */ /* 0x000fc8000001000d */
[----:B------:R-:W-:-:S04]  /*0270*/  FFMA.FTZ R3, R2, -7.5497894158615963534e-08, R3 ;  /* 0xb3a2216802037823 */ /* 0x000fc80000010003 */
[----:B------:R-:W-:Y:S01]  /*0280*/  FFMA.FTZ R3, R2, -5.3903029534742383927e-15, R3 ;  /* 0xa7c234c502037823 */ /* 0x000fe20000010003 */
[----:B0-----:R-:W-:Y:S06]  /*0290*/  @!P0 BRA `(.L_x_1) ;  /* 0x0000000000f08947 */ /* 0x001fec0003800000 */
[----:B------:R-:W-:-:S13]  /*02a0*/  FSETP.NEU.AND P0, PT, R15, +INF , PT ;  /* 0x7f8000000f00780b */ /* 0x000fda0003f0d000 */
[----:B------:R-:W-:Y:S01]  /*02b0*/  @!P0 FMUL.FTZ R3, RZ, R13 ;  /* 0x0000000dff038220 */ /* 0x000fe20000410000 */
[----:B------:R-:W-:Y:S01]  /*02c0*/  @!P0 IMAD.MOV.U32 R0, RZ, RZ, RZ ;  /* 0x000000ffff008224 */ /* 0x000fe200078e00ff */
[----:B------:R-:W-:Y:S06]  /*02d0*/  @!P0 BRA `(.L_x_1) ;  /* 0x0000000000e08947 */ /* 0x000fec0003800000 */
[----:B------:R-:W-:Y:S01]  /*02e0*/  SHF.R.U32.HI R18, RZ, 0x17, R13 ;  /* 0x00000017ff127819 */ /* 0x000fe2000001160d */
[----:B------:R-:W-:Y:S01]  /*02f0*/  IMAD.SHL.U32 R3, R13, 0x100, RZ ;  /* 0x000001000d037824 */ /* 0x000fe200078e00ff */
[----:B------:R-:W-:Y:S01]  /*0300*/  MOV R5, RZ ;  /* 0x000000ff00057202 */ /* 0x000fe20000000f00 */
[----:B------:R-:W-:Y:S01]  /*0310*/  IMAD.MOV.U32 R0, RZ, RZ, RZ ;  /* 0x000000ffff007224 */ /* 0x000fe200078e00ff */
[----:B------:R-:W-:Y:S01]  /*0320*/  LOP3.LUT R2, R18, 0xe0, RZ, 0xc0, !PT ;  /* 0x000000e012027812 */ /* 0x000fe200078ec0ff */
[----:B------:R-:W-:Y:S01]  /*0330*/  IMAD.MOV.U32 R15, RZ, RZ, RZ ;  /* 0x000000ffff0f7224 */ /* 0x000fe200078e00ff */
[----:B------:R-:W-:Y:S01]  /*0340*/  LOP3.LUT R3, R3, 0x80000000, RZ, 0xfc, !PT ;  /* 0x8000000003037812 */ /* 0x000fe200078efcff */
[----:B------:R-:W-:Y:S02]  /*0350*/  ULDC.64 UR6, c[0x4][0x8] ;  /* 0x0100020000067ab9 */ /* 0x000fe40000000a00 */
[----:B------:R-:W-:Y:S02]  /*0360*/  VIADD R4, R2, 0xffffff80 ;  /* 0xffffff8002047836 */ /* 0x000fe40000000000 */
[----:B------:R-:W-:-:S03]  /*0370*/  IMAD.MOV.U32 R2, RZ, RZ, R1 ;  /* 0x000000ffff027224 */ /* 0x000fc600078e0001 */
[----:B------:R-:W-:-:S07]  /*0380*/  SHF.R.U32.HI R4, RZ, 0x5, R4 ;  /* 0x00000005ff047819 */ /* 0x000fce0000011604 */
.L_x_2:
[----:B------:R-:W-:-:S04]  /*0390*/  IADD3 R16, P0, R5, UR6, RZ ;  /* 0x0000000605107c10 */ /* 0x000fc8000ff1e0ff */
[----:B------:R-:W-:-:S06]  /*03a0*/  IADD3.X R17, R15, UR7, RZ, P0, !PT ;  /* 0x000000070f117c10 */ /* 0x000fcc00087fe4ff */
[----:B------:R-:W2:Y:S01]  /*03b0*/  LDG.E.CONSTANT R17, desc[UR4][R16.64] ;  /* 0x0000000410117981 */ /* 0x000ea2000c1e9900 */
[----:B------:R-:W-:Y:S01]  /*03c0*/  IADD3 R5, P2, R5, 0x4, RZ ;  /* 0x0000000405057810 */ /* 0x000fe20007f5e0ff */
[----:B------:R-:W-:Y:S01]  /*03d0*/  HFMA2.MMA R7, -RZ, RZ, 0, 0 ;  /* 0x00000000ff077435 */ /* 0x000fe200000001ff */
[----:B------:R-:W-:Y:S02]  /*03e0*/  IMAD.MOV.U32 R6, RZ, RZ, R0 ;  /* 0x000000ffff067224 */ /* 0x000fe400078e0000 */
[----:B------:R-:W-:Y:S01]  /*03f0*/  ISETP.NE.U32.AND P0, PT, R5, 0x18, PT ;  /* 0x000000180500780c */ /* 0x000fe20003f05070 */
[----:B------:R-:W-:-:S05]  /*0400*/  IMAD.X R15, RZ, RZ, R15, P2 ;  /* 0x000000ffff0f7224 */ /* 0x000fca00010e060f */
[----:B------:R-:W-:Y:S01]  /*0410*/  ISETP.NE.AND.EX P0, PT, R15, RZ, PT, P0 ;  /* 0x000000ff0f00720c */ /* 0x000fe20003f05300 */
[----:B--2---:R-:W-:-:S04]  /*0420*/  IMAD.WIDE.U32 R6, R3, R17, R6 ;  /* 0x0000001103067225 */ /* 0x004fc800078e0006 */
[----:B------:R-:W-:Y:S01]  /*0430*/  IMAD.MOV.U32 R0, RZ, RZ, R7 ;  /* 0x000000ffff007224 */ /* 0x000fe200078e0007 */
[----:B------:R0:W-:Y:S02]  /*0440*/  STL [R2], R6 ;  /* 0x0000000602007387 */ /* 0x0001e40000100800 */
[----:B0-----:R-:W-:-:S05]  /*0450*/  VIADD R2, R2, 0x4 ;  /* 0x0000000402027836 */ /* 0x001fca0000000000 */
[----:B------:R-:W-:Y:S05]  /*0460*/  @P0 BRA `(.L_x_2) ;  /* 0xfffffffc00c80947 */ /* 0x000fea000383ffff */
[----:B------:R-:W-:Y:S01]  /*0470*/  LOP3.LUT P0, R6, R18, 0x1f, RZ, 0xc0, !PT ;  /* 0x0000001f12067812 */ /* 0x000fe2000780c0ff */
[----:B------:R-:W-:Y:S01]  /*0480*/  IMAD R16, R4, -0x4, R1 ;  /* 0xfffffffc04107824 */ /* 0x000fe200078e0201 */
[----:B------:R0:W-:Y:S04]  /*0490*/  STL [R1+0x18], R0 ;  /* 0x0000180001007387 */ /* 0x0001e80000100800 */
[----:B------:R-:W2:Y:S04]  /*04a0*/  LDL R2, [R16+0x18] ;  /* 0x0000180010027983 */ /* 0x000ea80000100800 */
[----:B------:R-:W3:Y:S04]  /*04b0*/  LDL R3, [R16+0x14] ;  /* 0x0000140010037983 */ /* 0x000ee80000100800 */
[----:B------:R-:W4:Y:S01]  /*04c0*/  @P0 LDL R7, [R16+0x10] ;  /* 0x0000100010070983 */ /* 0x000f220000100800 */
[----:B------:R-:W-:Y:S01]  /*04d0*/  @P0 IADD3 R4, -R6, 0x20, RZ ;  /* 0x0000002006040810 */ /* 0x000fe20007ffe1ff */
[----:B------:R-:W-:Y:S01]  /*04e0*/  UMOV UR6, 0x54442d19 ;  /* 0x54442d1900067882 */ /* 0x000fe20000000000 */
[----:B------:R-:W-:Y:S01]  /*04f0*/  UMOV UR7, 0x3bf921fb ;  /* 0x3bf921fb00077882 */ /* 0x000fe20000000000 */
[----:B--2---:R-:W-:-:S02]  /*0500*/  @P0 SHF.L.U32 R5, R2, R6, RZ ;  /* 0x0000000602050219 */ /* 0x004fc400000006ff */
[----:B---3--:R-:W-:Y:S02]  /*0510*/  @P0 SHF.L.U32 R6, R3, R6, RZ ;  /* 0x0000000603060219 */ /* 0x008fe400000006ff */
[-C--:B----4-:R-:W-:Y:S02]  /*0520*/  @P0 SHF.R.U32.HI R7, RZ, R4.reuse, R7 ;  /* 0x00000004ff070219 */ /* 0x090fe40000011607 */
[----:B------:R-:W-:Y:S02]  /*0530*/  @P0 SHF.R.U32.HI R4, RZ, R4, R3 ;  /* 0x00000004ff040219 */ /* 0x000fe40000011603 */
[----:B------:R-:W-:-:S03]  /*0540*/  @P0 IADD3 R3, R6, R7, RZ ;  /* 0x0000000706030210 */ /* 0x000fc60007ffe0ff */
[----:B------:R-:W-:-:S05]  /*0550*/  @P0 IMAD.IADD R2, R5, 0x1, R4 ;  /* 0x0000000105020824 */ /* 0x000fca00078e0204 */
[C---:B------:R-:W-:Y:S01]  /*0560*/  SHF.L.W.U32.HI R15, R3.reuse, 0x2, R2 ;  /* 0x00000002030f7819 */ /* 0x040fe20000010e02 */
[----:B------:R-:W-:-:S03]  /*0570*/  IMAD.SHL.U32 R3, R3, 0x4, RZ ;  /* 0x0000000403037824 */ /* 0x000fc600078e00ff */
[----:B0-----:R-:W-:-:S04]  /*0580*/  SHF.R.S32.HI R0, RZ, 0x1f, R15 ;  /* 0x0000001fff007819 */ /* 0x001fc8000001140f */
[C---:B------:R-:W-:Y:S02]  /*0590*/  LOP3.LUT R6, R0.reuse, R3, RZ, 0x3c, !PT ;  /* 0x0000000300067212 */ /* 0x040fe400078e3cff */
[----:B------:R-:W-:-:S04]  /*05a0*/  LOP3.LUT R7, R0, R15, RZ, 0x3c, !PT ;  /* 0x0000000f00077212 */ /* 0x000fc800078e3cff */
[----:B------:R-:W0:Y:S01]  /*05b0*/  I2F.F64.S64 R4, R6 ;  /* 0x0000000600047312 */ /* 0x000e220000301c00 */
[----:B------:R-:W-:Y:S02]  /*05c0*/  ISETP.GE.AND P0, PT, R13, RZ, PT ;  /* 0x000000ff0d00720c */ /* 0x000fe40003f06270 */
[----:B------:R-:W-:Y:S01]  /*05d0*/  SHF.R.U32.HI R0, RZ, 0x1e, R2 ;  /* 0x0000001eff007819 */ /* 0x000fe20000011602 */
[----:B0-----:R-:W-:-:S03]  /*05e0*/  DMUL R4, R4, UR6 ;  /* 0x0000000604047c28 */ /* 0x001fc60008000000 */
[C---:B------:R-:W-:Y:S02]  /*05f0*/  LEA.HI R0, R15.reuse, R0, RZ, 0x1 ;  /* 0x000000000f007211 */ /* 0x040fe400078f08ff */
[----:B------:R-:W-:-:S05]  /*0600*/  LOP3.LUT R13, R15, R13, RZ, 0x3c, !PT ;  /* 0x0000000d0f0d7212 */ /* 0x000fca00078e3cff */
[----:B------:R-:W0:Y:S01]  /*0610*/  F2F.F32.F64 R4, R4 ;  /* 0x0000000400047310 */ /* 0x000e220000301000 */
[----:B------:R-:W-:Y:S01]  /*0620*/  ISETP.GE.AND P2, PT, R13, RZ, PT ;  /* 0x000000ff0d00720c */ /* 0x000fe20003f46270 */
[----:B------:R-:W-:-:S04]  /*0630*/  IMAD.MOV R2, RZ, RZ, -R0 ;  /* 0x000000ffff027224 */ /* 0x000fc800078e0a00 */
[----:B------:R-:W-:Y:S01]  /*0640*/  @!P0 IMAD.MOV.U32 R0, RZ, RZ, R2 ;  /* 0x000000ffff008224 */ /* 0x000fe200078e0002 */
[----:B0-----:R-:W-:-:S07]  /*0650*/  FSEL R3, -R4, R4, !P2 ;  /* 0x0000000404037208 */ /* 0x001fce0005000100 */
.L_x_1:
[----:B------:R-:W-:Y:S05]  /*0660*/  BSYNC B0 ;  /* 0x0000000000007941 */ /* 0x000fea0003800000 */
.L_x_0:
[----:B------:R-:W-:Y:S01]  /*0670*/  LOP3.LUT R2, R0, 0x1, RZ, 0xc0, !PT ;  /* 0x0000000100027812 */ /* 0x000fe200078ec0ff */
[----:B-----5:R-:W-:Y:S01]  /*0680*/  FMUL R14, R14, R9 ;  /* 0x000000090e0e7220 */ /* 0x020fe20000400000 */
[C---:B------:R-:W-:Y:S01]  /*0690*/  FMUL.FTZ R13, R3.reuse, R3 ;  /* 0x00000003030d7220 */ /* 0x040fe20000410000 */
[----:B------:R-:W-:Y:S01]  /*06a0*/  LOP3.LUT P2, RZ, R0, 0x2, RZ, 0xc0, !PT ;  /* 0x0000000200ff7812 */ /* 0x000fe2000784c0ff */
[----:B------:R-:W-:Y:S01]  /*06b0*/  IMAD.MOV.U32 R4, RZ, RZ, -0x46b2bead ;  /* 0xb94d4153ff047424 */ /* 0x000fe200078e00ff */
[----:B------:R-:W-:Y:S01]  /*06c0*/  ISETP.NE.U32.AND P0, PT, R2, 0x1, PT ;  /* 0x000000010200780c */ /* 0x000fe20003f05070 */
[C---:B------:R-:W-:Y:S01]  /*06d0*/  FMUL R2, R14.reuse, 0.63661974668502807617 ;  /* 0x3f22f9830e027820 */ /* 0x040fe20000400000 */
[----:B------:R-:W-:Y:S01]  /*06e0*/  MOV R5, 0x3c0885e4 ;  /* 0x3c0885e400057802 */ /* 0x000fe20000000f00 */
[----:B------:R-:W-:Y:S01]  /*06f0*/  BSSY B0, `(.L_x_3) ;  /* 0x0000052000007945 */ /* 0x000fe20003800000 */
[----:B------:R-:W-:Y:S01]  /*0700*/  FSEL R0, R3, 1, P0 ;  /* 0x3f80000003007808 */ /* 0x000fe20000000000 */
[----:B------:R-:W-:Y:S01]  /*0710*/  FADD.FTZ R3, |R14|, -RZ ;  /* 0x800000ff0e037221 */ /* 0x000fe20000010200 */
[----:B------:R-:W-:Y:S01]  /*0720*/  FADD R12, R12, 9.9999997171806853657e-10 ;  /* 0x3089705f0c0c7421 */ /* 0x000fe20000000000 */
[----:B------:R-:W0:Y:S06]  /*0730*/  F2I.FTZ.NTZ R2, R2 ;  /* 0x0000000200027305 */ /* 0x000e2c0000213100 */
[----:B------:R-:W-:-:S02]  /*0740*/  @!P0 IMAD.MOV.U32 R6, RZ, RZ, 0x37cbac00 ;  /* 0x37cbac00ff068424 */ /* 0x000fc400078e00ff */
[----:B------:R-:W-:Y:S02]  /*0750*/  @!P0 IMAD.MOV.U32 R5, RZ, RZ, 0x3d2aaabb ;  /* 0x3d2aaabbff058424 */ /* 0x000fe400078e00ff */
[----:B------:R-:W-:Y:S01]  /*0760*/  @!P0 FFMA.FTZ R4, R13, R6, -0.0013887860113754868507 ;  /* 0xbab607ed0d048423 */ /* 0x000fe20000010006 */
[----:B------:R-:W-:Y:S02]  /*0770*/  IMAD.MOV.U32 R6, RZ, RZ, -0x41d55558 ;  /* 0xbe2aaaa8ff067424 */ /* 0x000fe400078e00ff */
[----:B------:R-:W-:Y:S01]  /*0780*/  @!P0 IMAD.MOV.U32 R6, RZ, RZ, -0x41000001 ;  /* 0xbeffffffff068424 */ /* 0x000fe200078e00ff */
[----:B------:R-:W-:Y:S01]  /*0790*/  FSETP.GE.AND P0, PT, R3, 105615, PT ;  /* 0x47ce47800300780b */ /* 0x000fe20003f06000 */
[----:B------:R-:W-:Y:S01]  /*07a0*/  FFMA.FTZ R5, R13, R4, R5 ;  /* 0x000000040d057223 */ /* 0x000fe20000010005 */
[----:B0-----:R-:W-:-:S03]  /*07b0*/  I2FP.F32.S32 R7, R2 ;  /* 0x0000000200077245 */ /* 0x001fc60000201400 */
[C---:B------:R-:W-:Y:S01]  /*07c0*/  FFMA.FTZ R5, R13.reuse, R5, R6 ;  /* 0x000000050d057223 */ /* 0x040fe20000010006 */
[----:B------:R-:W-:Y:S01]  /*07d0*/  FFMA.FTZ R13, R13, R0, RZ ;  /* 0x000000000d0d7223 */ /* 0x000fe200000100ff */
[----:B------:R-:W-:-:S03]  /*07e0*/  FFMA.FTZ R4, R7, -1.5707962512969970703, R14 ;  /* 0xbfc90fda07047823 */ /* 0x000fc6000001000e */
[----:B------:R-:W-:Y:S01]  /*07f0*/  FFMA.FTZ R0, R13, R5, R0 ;  /* 0x000000050d007223 */ /* 0x000fe20000010000 */
[C---:B------:R-:W-:Y:S01]  /*0800*/  FFMA.FTZ R4, R7.reuse, -7.5497894158615963534e-08, R4 ;  /* 0xb3a2216807047823 */ /* 0x040fe20000010004 */
[----:B------:R-:W-:Y:S02]  /*0810*/  FADD R13, R10, 9.9999997171806853657e-10 ;  /* 0x3089705f0a0d7421 */ /* 0x000fe40000000000 */
[----:B------:R-:W-:Y:S01]  /*0820*/  @P2 FFMA.FTZ R0, R0, -1, RZ ;  /* 0xbf80000000002823 */ /* 0x000fe200000100ff */
[----:B------:R-:W-:Y:S01]  /*0830*/  FFMA.FTZ R7, R7, -5.3903029534742383927e-15, R4 ;  /* 0xa7c234c507077823 */ /* 0x000fe20000010004 */
[----:B------:R-:W-:Y:S06]  /*0840*/  @!P0 BRA `(.L_x_4) ;  /* 0x0000000000f08947 */ /* 0x000fec0003800000 */
[----:B------:R-:W-:-:S13]  /*0850*/  FSETP.NEU.AND P0, PT, R3, +INF , PT ;  /* 0x7f8000000300780b */ /* 0x000fda0003f0d000 */
[----:B------:R-:W-:Y:S01]  /*0860*/  @!P0 FMUL.FTZ R7, RZ, R14 ;  /* 0x0000000eff078220 */ /* 0x000fe20000410000 */
[----:B------:R-:W-:Y:S01]  /*0870*/  @!P0 MOV R2, RZ ;  /* 0x000000ff00028202 */ /* 0x000fe20000000f00 */
[----:B------:R-:W-:Y:S06]  /*0880*/  @!P0 BRA `(.L_x_4) ;  /* 0x0000000000e08947 */ /* 0x000fec0003800000 */
[----:B------:R-:W-:Y:S01]  /*0890*/  SHF.R.U32.HI R18, RZ, 0x17, R14 ;  /* 0x00000017ff127819 */ /* 0x000fe2000001160e */
[----:B------:R-:W-:Y:S01]  /*08a0*/  IMAD.SHL.U32 R5, R14, 0x100, RZ ;  /* 0x000001000e057824 */ /* 0x000fe200078e00ff */
[----:B------:R-:W-:Y:S01]  /*08b0*/  HFMA2.MMA R15, -RZ, RZ, 0, 0 ;  /* 0x00000000ff0f7435 */ /* 0x000fe200000001ff */
        /* <DEDUP_REMOVED lines=8> */
.L_x_5:
[----:B------:R-:W-:-:S04]  /*0940*/  IADD3 R16, P0, R10, UR6, RZ ;  /* 0x000000060a107c10 */ /* 0x000fc8000ff1e0ff */
[----:B------:R-:W-:-:S06]  /*0950*/  IADD3.X R17, R15, UR7, RZ, P0, !PT ;  /* 0x000000070f117c10 */ /* 0x000fcc00087fe4ff */
[----:B------:R-:W2:Y:S01]  /*0960*/  LDG.E.CONSTANT R17, desc[UR4][R16.64] ;  /* 0x0000000410117981 */ /* 0x000ea2000c1e9900 */
[----:B------:R-:W-:Y:S01]  /*0970*/  IADD3 R10, P2, R10, 0x4, RZ ;  /* 0x000000040a0a7810 */ /* 0x000fe20007f5e0ff */
[----:B------:R-:W-:Y:S02]  /*0980*/  IMAD.MOV.U32 R6, RZ, RZ, R2 ;  /* 0x000000ffff067224 */ /* 0x000fe400078e0002 */
[----:B------:R-:W-:Y:S01]  /*0990*/  IMAD.MOV.U32 R7, RZ, RZ, RZ ;  /* 0x000000ffff077224 */ /* 0x000fe200078e00ff */
[----:B------:R-:W-:Y:S02]  /*09a0*/  ISETP.NE.U32.AND P0, PT, R10, 0x18, PT ;  /* 0x000000180a00780c */ /* 0x000fe40003f05070 */
[----:B------:R-:W-:-:S04]  /*09b0*/  IADD3.X R15, RZ, R15, RZ, P2, !PT ;  /* 0x0000000fff0f7210 */ /* 0x000fc800017fe4ff */
        /* <DEDUP_REMOVED lines=37> */
.L_x_4:
[----:B------:R-:W-:Y:S05]  /*0c10*/  BSYNC B0 ;  /* 0x0000000000007941 */ /* 0x000fea0003800000 */
.L_x_3:
[----:B------:R-:W-:Y:S01]  /*0c20*/  FSETP.GT.AND P0, PT, |R13|, 8.50705917302346158658e+37, PT ;  /* 0x7e8000000d00780b */ /* 0x000fe20003f04200 */
[----:B------:R-:W-:Y:S01]  /*0c30*/  FMUL.FTZ R15, R7, R7 ;  /* 0x00000007070f7220 */ /* 0x000fe20000410000 */
[----:B------:R-:W-:Y:S01]  /*0c40*/  LOP3.LUT R3, R2, 0x1, RZ, 0xc0, !PT ;  /* 0x0000000102037812 */ /* 0x000fe200078ec0ff */
[----:B------:R-:W-:Y:S01]  /*0c50*/  IMAD.MOV.U32 R4, RZ, RZ, 0x3c0885e4 ;  /* 0x3c0885e4ff047424 */ /* 0x000fe200078e00ff */
[C---:B------:R-:W-:Y:S01]  /*0c60*/  FSETP.GT.AND P2, PT, |R12|.reuse, 8.50705917302346158658e+37, PT ;  /* 0x7e8000000c00780b */ /* 0x040fe20003f44200 */
[----:B------:R-:W-:Y:S01]  /*0c70*/  IMAD.MOV.U32 R5, RZ, RZ, -0x41d55558 ;  /* 0xbe2aaaa8ff057424 */ /* 0x000fe200078e00ff */
[----:B------:R-:W-:Y:S01]  /*0c80*/  FSETP.GEU.AND P3, PT, |R13|, 1.175494350822287508e-38, PT ;  /* 0x008000000d00780b */ /* 0x000fe20003f6e200 */
[----:B------:R-:W-:Y:S01]  /*0c90*/  IMAD.MOV.U32 R10, RZ, RZ, 0x3e800000 ;  /* 0x3e800000ff0a7424 */ /* 0x000fe200078e00ff */
[----:B------:R-:W-:Y:S01]  /*0ca0*/  ISETP.NE.U32.AND P5, PT, R3, 0x1, PT ;  /* 0x000000010300780c */ /* 0x000fe20003fa5070 */
[----:B------:R-:W-:Y:S01]  /*0cb0*/  ULDC.64 UR6, c[0x0][0x228] ;  /* 0x00008a0000067ab9 */ /* 0x000fe20000000a00 */
[----:B------:R-:W-:-:S02]  /*0cc0*/  FSETP.GEU.AND P4, PT, |R12|, 1.175494350822287508e-38, PT ;  /* 0x008000000c00780b */ /* 0x000fc40003f8e200 */
[----:B------:R-:W-:Y:S01]  /*0cd0*/  MOV R3, 0xb94d4153 ;  /* 0xb94d415300037802 */ /* 0x000fe20000000f00 */
[----:B------:R-:W-:Y:S01]  /*0ce0*/  @P0 FMUL R13, R13, 0.25 ;  /* 0x3e8000000d0d0820 */ /* 0x000fe20000400000 */
[----:B------:R-:W-:Y:S02]  /*0cf0*/  LOP3.LUT P6, RZ, R2, 0x2, RZ, 0xc0, !PT ;  /* 0x0000000202ff7812 */ /* 0x000fe400078cc0ff */
[----:B------:R-:W-:Y:S01]  /*0d00*/  FSEL R2, R7, 1, P5 ;  /* 0x3f80000007027808 */ /* 0x000fe20002800000 */
[----:B------:R-:W-:Y:S02]  /*0d10*/  @P2 FMUL R12, R12, 0.25 ;  /* 0x3e8000000c0c2820 */ /* 0x000fe40000400000 */
[----:B------:R-:W-:Y:S02]  /*0d20*/  @!P3 FMUL R13, R13, 16777216 ;  /* 0x4b8000000d0db820 */ /* 0x000fe40000400000 */
[----:B------:R-:W-:Y:S01]  /*0d30*/  @!P5 IMAD.MOV.U32 R6, RZ, RZ, 0x37cbac00 ;  /* 0x37cbac00ff06d424 */ /* 0x000fe200078e00ff */
[----:B------:R-:W-:Y:S01]  /*0d40*/  @!P5 MOV R4, 0x3d2aaabb ;  /* 0x3d2aaabb0004d802 */ /* 0x000fe20000000f00 */
[----:B------:R-:W-:Y:S01]  /*0d50*/  @!P4 FMUL R12, R12, 16777216 ;  /* 0x4b8000000c0cc820 */ /* 0x000fe20000400000 */
[----:B------:R-:W-:-:S02]  /*0d60*/  @!P5 IMAD.MOV.U32 R5, RZ, RZ, -0x41000001 ;  /* 0xbeffffffff05d424 */ /* 0x000fc400078e00ff */
[C---:B------:R-:W-:Y:S01]  /*0d70*/  @!P5 FFMA.FTZ R3, R15.reuse, R6, -0.0013887860113754868507 ;  /* 0xbab607ed0f03d423 */ /* 0x040fe20000010006 */
[----:B------:R-:W0:Y:S03]  /*0d80*/  MUFU.RCP R13, R13 ;  /* 0x0000000d000d7308 */ /* 0x000e260000001000 */
[C---:B------:R-:W-:Y:S01]  /*0d90*/  FFMA.FTZ R6, R15.reuse, R3, R4 ;  /* 0x000000030f067223 */ /* 0x040fe20000010004 */
[C---:B------:R-:W-:Y:S02]  /*0da0*/  FSEL R4, R10.reuse, 1, P0 ;  /* 0x3f8000000a047808 */ /* 0x040fe40000000000 */
[----:B------:R-:W-:Y:S01]  /*0db0*/  FSEL R3, R10, 1, P2 ;  /* 0x3f8000000a037808 */ /* 0x000fe20001000000 */
[C---:B------:R-:W-:Y:S01]  /*0dc0*/  FFMA.FTZ R5, R15.reuse, R6, R5 ;  /* 0x000000060f057223 */ /* 0x040fe20000010005 */
[----:B------:R-:W1:Y:S01]  /*0dd0*/  MUFU.RCP R12, R12 ;  /* 0x0000000c000c7308 */ /* 0x000e620000001000 */
[----:B------:R-:W-:Y:S01]  /*0de0*/  FFMA.FTZ R15, R15, R2, RZ ;  /* 0x000000020f0f7223 */ /* 0x000fe200000100ff */
[----:B------:R-:W-:Y:S01]  /*0df0*/  @!P3 FMUL R4, R4, 16777216 ;  /* 0x4b8000000404b820 */ /* 0x000fe20000400000 */
[----:B------:R-:W-:Y:S01]  /*0e00*/  @!P4 FMUL R3, R3, 16777216 ;  /* 0x4b8000000303c820 */ /* 0x000fe20000400000 */
[----:B------:R-:W-:Y:S01]  /*0e10*/  SHF.R.S32.HI R6, RZ, 0x1f, R11 ;  /* 0x0000001fff067819 */ /* 0x000fe2000001140b */
[----:B------:R-:W-:Y:S01]  /*0e20*/  FFMA.FTZ R2, R15, R5, R2 ;  /* 0x000000050f027223 */ /* 0x000fe20000010002 */
[----:B0-----:R-:W-:Y:S01]  /*0e30*/  FMUL R13, R13, R4 ;  /* 0x000000040d0d7220 */ /* 0x001fe20000400000 */
[----:B------:R-:W-:-:S02]  /*0e40*/  LEA R4, P0, R11, UR6, 0x2 ;  /* 0x000000060b047c11 */ /* 0x000fc4000f8010ff */
[----:B------:R-:W-:Y:S02]  /*0e50*/  @P6 FFMA.FTZ R2, R2, -1, RZ ;  /* 0xbf80000002026823 */ /* 0x000fe400000100ff */
[----:B------:R-:W-:Y:S02]  /*0e60*/  LEA.HI.X R5, R11, UR7, R6, 0x2, P0 ;  /* 0x000000070b057c11 */ /* 0x000fe400080f1406 */
[----:B------:R-:W-:Y:S01]  /*0e70*/  FMUL R2, R2, R2 ;  /* 0x0000000202027220 */ /* 0x000fe20000400000 */
[----:B-1----:R-:W-:Y:S01]  /*0e80*/  FMUL R12, R12, R3 ;  /* 0x000000030c0c7220 */ /* 0x002fe20000400000 */
[----:B------:R-:W-:-:S03]  /*0e90*/  FMUL R3, R0, R0 ;  /* 0x0000000000037220 */ /* 0x000fc60000400000 */
[----:B------:R-:W-:Y:S01]  /*0ea0*/  FFMA R9, R12, R2, R9 ;  /* 0x000000020c097223 */ /* 0x000fe20000000009 */
[----:B------:R-:W-:Y:S01]  /*0eb0*/  FFMA R8, R13, R3, R8 ;  /* 0x000000030d087223 */ /* 0x000fe20000000008 */
[----:B------:R-:W-:Y:S06]  /*0ec0*/  @P1 EXIT ;  /* 0x000000000000194d */ /* 0x000fec0003800000 */
[----:B------:R-:W-:Y:S01]  /*0ed0*/  STG.E.64 desc[UR4][R4.64], R8 ;  /* 0x0000000804007986 */ /* 0x000fe2000c101b04 */
[----:B------:R-:W-:Y:S05]  /*0ee0*/  EXIT ;  /* 0x000000000000794d */ /* 0x000fea0003800000 */
.L_x_6:
[----:B------:R-:W-:-:S00]  /*0ef0*/  BRA `(.L_x_6) ;  /* 0xfffffffc00fc7947 */ /* 0x000fc0000383ffff */
[----:B------:R-:W-:-:S00]  /*0f00*/  NOP ;  /* 0x0000000000007918 */ /* 0x000fc00000000000 */
[----:B------:R-:W-:-:S00]  /*0f10*/  NOP ;  /* 0x0000000000007918 */ /* 0x000fc00000000000 */
[----:B------:R-:W-:-:S00]  /*0f20*/  NOP ;  /* 0x0000000000007918 */ /* 0x000fc00000000000 */
[----:B------:R-:W-:-:S00]  /*0f30*/  NOP ;  /* 0x0000000000007918 */ /* 0x000fc00000000000 */
[----:B------:R-:W-:-:S00]  /*0f40*/  NOP ;  /* 0x0000000000007918 */ /* 0x000fc00000000000 */
[----:B------:R-:W-:-:S00]  /*0f50*/  NOP ;  /* 0x0000000000007918 */ /* 0x000fc00000000000 */
[----:B------:R-:W-:-:S00]  /*0f60*/  NOP ;  /* 0x0000000000007918 */ /* 0x000fc00000000000 */
[----:B------:R-:W-:-:S00]  /*0f70*/  NOP ;  /* 0x0000000000007918 */ /* 0x000fc00000000000 */
.L_x_7:


//--------------------- .nv.global.init           --------------------------
	.section	.nv.global.init,"aw",@progbits
	.align	4
.nv.global.init:
	.type		__cudart_i2opi_f,@object
	.size		__cudart_i2opi_f,(_$_str - __cudart_i2opi_f)
__cudart_i2opi_f:
        /*0000*/ 	.byte	0x41, 0x90, 0x43, 0x3c, 0x99, 0x95, 0x62, 0xdb, 0xc0, 0xdd, 0x34, 0xf5, 0xd1, 0x57, 0x27, 0xfc
        /*0010*/ 	.byte	0x29, 0x15, 0x44, 0x4e, 0x6e, 0x83, 0xf9, 0xa2
	.type		_$_str,@object
	.size		_$_str,(.L_0 - _$_str)
_$_str:
        /*0018*/ 	.byte	0x5f, 0x5f, 0x43, 0x55, 0x44, 0x41, 0x5f, 0x46, 0x54, 0x5a, 0x00
.L_0:


//--------------------- .nv.constant0.triton_poi_fused_add_mul_pow_reciprocal_sin_0 --------------------------
	.section	.nv.constant0.triton_poi_fused_add_mul_pow_reciprocal_sin_0,"a",@progbits
	.sectionflags	@""
	.align	4
.nv.constant0.triton_poi_fused_add_mul_pow_reciprocal_sin_0:
	.zero		564
